//
// Generated by NVIDIA NVVM Compiler
//
// Compiler Build ID: CL-36424714
// Cuda compilation tools, release 13.0, V13.0.88
// Based on NVVM 20.0.0
//

.version 9.0
.target sm_100
.address_size 64

	// .globl	_Z16computeVorticityPfP8Particlemm

.visible .entry _Z16computeVorticityPfP8Particlemm(
	.param .u64 .ptr .align 1 _Z16computeVorticityPfP8Particlemm_param_0,
	.param .u64 .ptr .align 1 _Z16computeVorticityPfP8Particlemm_param_1,
	.param .u64 _Z16computeVorticityPfP8Particlemm_param_2,
	.param .u64 _Z16computeVorticityPfP8Particlemm_param_3
)
{


	ret;

}


// ===== COMPILED SASS (sm_100) =====

	.target	sm_100

	.elftype	@"ET_EXEC"


//--------------------- .note.nv.tkinfo           --------------------------
	.section	.note.nv.tkinfo,"",@"SHT_NOTE"
	.sectionflags	@"SHF_NOTE_NV_TKINFO"
	.tkinfo
        /*0018*/ 	.word	0x00000002
        /*0030*/ 	.string	""
        /*0030*/ 	.string	"ptxas"
        /*0030*/ 	.string	"Cuda compilation tools, release 13.0, V13.0.88"
        /*0030*/ 	.string	"Build cuda_13.0.r13.0/compiler.36424714_0"
        /*0030*/ 	.string	"-arch sm_100 -m 64 "



//--------------------- .note.nv.cuinfo           --------------------------
	.section	.note.nv.cuinfo,"",@"SHT_NOTE"
	.sectionflags	@"SHF_NOTE_NV_CUINFO"
        /*0018*/ 	.short	0x0002
        /*001a*/ 	.short	0x0064
        /*001c*/ 	.short	0x0082
	.zero		2


//--------------------- .nv.info                  --------------------------
	.section	.nv.info,"",@"SHT_CUDA_INFO"
	.align	4


	//----- nvinfo : EIATTR_REGCOUNT
	.align		4
        /*0000*/ 	.byte	0x04, 0x2f
        /*0002*/ 	.short	(.L_1 - .L_0)
	.align		4
.L_0:
        /*0004*/ 	.word	index@(_Z16computeVorticityPfP8Particlemm)
        /*0008*/ 	.word	0x00000004


	//----- nvinfo : EIATTR_FRAME_SIZE
	.align		4
.L_1:
        /*000c*/ 	.byte	0x04, 0x11
        /*000e*/ 	.short	(.L_3 - .L_2)
	.align		4
.L_2:
        /*0010*/ 	.word	index@(_Z16computeVorticityPfP8Particlemm)
        /*0014*/ 	.word	0x00000000


	//----- nvinfo : EIATTR_MIN_STACK_SIZE
	.align		4
.L_3:
        /*0018*/ 	.byte	0x04, 0x12
        /*001a*/ 	.short	(.L_5 - .L_4)
	.align		4
.L_4:
        /*001c*/ 	.word	index@(_Z16computeVorticityPfP8Particlemm)
        /*0020*/ 	.word	0x00000000
.L_5:


//--------------------- .nv.compat                --------------------------
	.section	.nv.compat,"",@"SHT_CUDA_COMPAT_INFO"
	.align	4
        /*0000*/ 	.byte	0x02, 0x09, 0x00, 0x00, 0x02, 0x02, 0x01, 0x00, 0x02, 0x05, 0x05, 0x00, 0x03, 0x07, 0x01, 0x01
        /*0010*/ 	.byte	0x02, 0x03, 0x00, 0x00, 0x02, 0x06, 0x01, 0x00, 0x04, 0x0b, 0x08, 0x00, 0x09, 0x00, 0x00, 0x00
        /*0020*/ 	.byte	0x00, 0x00, 0x00, 0x00


//--------------------- .nv.info._Z16computeVorticityPfP8Particlemm --------------------------
	.section	.nv.info._Z16computeVorticityPfP8Particlemm,"",@"SHT_CUDA_INFO"
	.sectionflags	@""
	.align	4


	//----- nvinfo : EIATTR_CUDA_API_VERSION
	.align		4
        /*0000*/ 	.byte	0x04, 0x37
        /*0002*/ 	.short	(.L_7 - .L_6)
.L_6:
        /*0004*/ 	.word	0x00000082


	//----- nvinfo : EIATTR_KPARAM_INFO
	.align		4
.L_7:
        /*0008*/ 	.byte	0x04, 0x17
        /*000a*/ 	.short	(.L_9 - .L_8)
.L_8:
        /*000c*/ 	.word	0x00000000
        /*0010*/ 	.short	0x0003
        /*0012*/ 	.short	0x0018
        /*0014*/ 	.byte	0x00, 0xf0, 0x21, 0x00


	//----- nvinfo : EIATTR_KPARAM_INFO
	.align		4
.L_9:
        /*0018*/ 	.byte	0x04, 0x17
        /*001a*/ 	.short	(.L_11 - .L_10)
.L_10:
        /*001c*/ 	.word	0x00000000
        /*0020*/ 	.short	0x0002
        /*0022*/ 	.short	0x0010
        /*0024*/ 	.byte	0x00, 0xf0, 0x21, 0x00


	//----- nvinfo : EIATTR_KPARAM_INFO
	.align		4
.L_11:
        /*0028*/ 	.byte	0x04, 0x17
        /*002a*/ 	.short	(.L_13 - .L_12)
.L_12:
        /*002c*/ 	.word	0x00000000
        /*0030*/ 	.short	0x0001
        /*0032*/ 	.short	0x0008
        /*0034*/ 	.byte	0x00, 0xf5, 0x21, 0x00


	//----- nvinfo : EIATTR_KPARAM_INFO
	.align		4
.L_13:
        /*0038*/ 	.byte	0x04, 0x17
        /*003a*/ 	.short	(.L_15 - .L_14)
.L_14:
        /*003c*/ 	.word	0x00000000
        /*0040*/ 	.short	0x0000
        /*0042*/ 	.short	0x0000
        /*0044*/ 	.byte	0x00, 0xf5, 0x21, 0x00


	//----- nvinfo : EIATTR_SPARSE_MMA_MASK
	.align		4
.L_15:
        /*0048*/ 	.byte	0x03, 0x50
        /*004a*/ 	.short	0x0000


	//----- nvinfo : EIATTR_MAXREG_COUNT
	.align		4
        /*004c*/ 	.byte	0x03, 0x1b
        /*004e*/ 	.short	0x00ff


	//----- nvinfo : EIATTR_MERCURY_ISA_VERSION
	.align		4
        /*0050*/ 	.byte	0x03, 0x5f
        /*0052*/ 	.short	0x0101


	//----- nvinfo : EIATTR_VRC_CTA_INIT_COUNT
	.align		4
        /*0054*/ 	.byte	0x02, 0x4a
	.zero		1
	.zero		1


	//----- nvinfo : EIATTR_EXIT_INSTR_OFFSETS
	.align		4
        /*0058*/ 	.byte	0x04, 0x1c
        /*005a*/ 	.short	(.L_17 - .L_16)


	//   ....[0]....
.L_16:
        /*005c*/ 	.word	0x00000010


	//----- nvinfo : EIATTR_CBANK_PARAM_SIZE
	.align		4
.L_17:
        /*0060*/ 	.byte	0x03, 0x19
        /*0062*/ 	.short	0x0020


	//----- nvinfo : EIATTR_PARAM_CBANK
	.align		4
        /*0064*/ 	.byte	0x04, 0x0a
        /*0066*/ 	.short	(.L_19 - .L_18)
	.align		4
.L_18:
        /*0068*/ 	.word	index@(.nv.constant0._Z16computeVorticityPfP8Particlemm)
        /*006c*/ 	.short	0x0380
        /*006e*/ 	.short	0x0020


	//----- nvinfo : EIATTR_SW_WAR
	.align		4
.L_19:
        /*0070*/ 	.byte	0x04, 0x36
        /*0072*/ 	.short	(.L_21 - .L_20)
.L_20:
        /*0074*/ 	.word	0x00000008
.L_21:


//--------------------- .nv.callgraph             --------------------------
	.section	.nv.callgraph,"",@"SHT_CUDA_CALLGRAPH"
	.align	4
	.sectionentsize	8
	.align		4
        /*0000*/ 	.word	0x00000000
	.align		4
        /*0004*/ 	.word	0xffffffff
	.align		4
        /*0008*/ 	.word	0x00000000
	.align		4
        /*000c*/ 	.word	0xfffffffe
	.align		4
        /*0010*/ 	.word	0x00000000
	.align		4
        /*0014*/ 	.word	0xfffffffd
	.align		4
        /*0018*/ 	.word	0x00000000
	.align		4
        /*001c*/ 	.word	0xfffffffc


//--------------------- .text._Z16computeVorticityPfP8Particlemm --------------------------
	.section	.text._Z16computeVorticityPfP8Particlemm,"ax",@progbits
	.align	128
        .global         _Z16computeVorticityPfP8Particlemm
        .type           _Z16computeVorticityPfP8Particlemm,@function
        .size           _Z16computeVorticityPfP8Particlemm,(.L_x_1 - _Z16computeVorticityPfP8Particlemm)
        .other          _Z16computeVorticityPfP8Particlemm,@"STO_CUDA_ENTRY STV_DEFAULT"
_Z16computeVorticityPfP8Particlemm:
.text._Z16computeVorticityPfP8Particlemm:
[----:B------:R-:W-:Y:S01]  /*0000*/  LDC R1, c[0x0][0x37c] ;  /* 0x0000df00ff017b82 */ /* 0x000fe20000000800 */
[----:B------:R-:W-:Y:S05]  /*0010*/  EXIT ;  /* 0x000000000000794d */ /* 0x000fea0003800000 */
.L_x_0:
[----:B------:R-:W-:-:S00]  /*0020*/  BRA `(.L_x_0) ;  /* 0xfffffffc00fc7947 */ /* 0x000fc0000383ffff */
[----:B------:R-:W-:-:S00]  /*0030*/  NOP ;  /* 0x0000000000007918 */ /* 0x000fc00000000000 */
        /* <DEDUP_REMOVED lines=12> */
.L_x_1:


//--------------------- .nv.shared.reserved.0     --------------------------
	.section	.nv.shared.reserved.0,"aw",@nobits
	.weak		__nv_reservedSMEM_offset_0_alias
	.size		__nv_reservedSMEM_offset_0_alias, 0, 64
	.other		__nv_reservedSMEM_offset_0_alias,@"STO_CUDA_RESERVED_SHARED STV_DEFAULT"
__nv_reservedSMEM_offset_0_alias:
	.zero		0
	.zero		64


//--------------------- .nv.constant0._Z16computeVorticityPfP8Particlemm --------------------------
	.section	.nv.constant0._Z16computeVorticityPfP8Particlemm,"a",@progbits
	.sectionflags	@""
	.align	4
.nv.constant0._Z16computeVorticityPfP8Particlemm:
	.zero		928


//--------------------- SYMBOLS --------------------------

	.type		.nv.reservedSmem.offset0,@object
	.size		.nv.reservedSmem.offset0,0x4
